	.headerflags	@"EF_CUDA_TEXMODE_UNIFIED EF_CUDA_64BIT_ADDRESS EF_CUDA_ACCELERATORS EF_CUDA_SM90 EF_CUDA_VIRTUAL_SM(EF_CUDA_SM90)"
	.elftype	@"ET_EXEC"


//--------------------- .nv.info                  --------------------------
	.section	.nv.info,"",@"SHT_CUDA_INFO"
	.align	4


	//----- nvinfo : EIATTR_REGCOUNT
	.align		4
        /*0000*/ 	.byte	0x04, 0x2f
        /*0002*/ 	.short	(.L_1 - .L_0)
	.align		4
.L_0:
        /*0004*/ 	.word	index@(triton_per_fused_native_group_norm_8)
        /*0008*/ 	.word	0x00000020


	//----- nvinfo : EIATTR_MIN_STACK_SIZE
	.align		4
.L_1:
        /*000c*/ 	.byte	0x04, 0x12
        /*000e*/ 	.short	(.L_3 - .L_2)
	.align		4
.L_2:
        /*0010*/ 	.word	index@(triton_per_fused_native_group_norm_8)
        /*0014*/ 	.word	0x00000000


	//----- nvinfo : EIATTR_FRAME_SIZE
	.align		4
.L_3:
        /*0018*/ 	.byte	0x04, 0x11
        /*001a*/ 	.short	(.L_5 - .L_4)
	.align		4
.L_4:
        /*001c*/ 	.word	index@(triton_per_fused_native_group_norm_8)
        /*0020*/ 	.word	0x00000000


	//----- nvinfo : EIATTR_MIN_STACK_SIZE
	.align		4
.L_5:
        /*0024*/ 	.byte	0x04, 0x12
        /*0026*/ 	.short	(.L_7 - .L_6)
	.align		4
.L_6:
        /*0028*/ 	.word	index@(triton_per_fused_native_group_norm_8)
        /*002c*/ 	.word	0x00000000
.L_7:


//--------------------- .nv.info.triton_per_fused_native_group_norm_8 --------------------------
	.section	.nv.info.triton_per_fused_native_group_norm_8,"",@"SHT_CUDA_INFO"
	.sectionflags	@""
	.align	4


	//----- nvinfo : EIATTR_CUDA_API_VERSION
	.align		4
        /*0000*/ 	.byte	0x04, 0x37
        /*0002*/ 	.short	(.L_9 - .L_8)
.L_8:
        /*0004*/ 	.word	0x0000007c


	//----- nvinfo : EIATTR_KPARAM_INFO
	.align		4
.L_9:
        /*0008*/ 	.byte	0x04, 0x17
        /*000a*/ 	.short	(.L_11 - .L_10)
.L_10:
        /*000c*/ 	.word	0x00000000
        /*0010*/ 	.short	0x0006
        /*0012*/ 	.short	0x002c
        /*0014*/ 	.byte	0x00, 0xf0, 0x11, 0x00


	//----- nvinfo : EIATTR_KPARAM_INFO
	.align		4
.L_11:
        /*0018*/ 	.byte	0x04, 0x17
        /*001a*/ 	.short	(.L_13 - .L_12)
.L_12:
        /*001c*/ 	.word	0x00000000
        /*0020*/ 	.short	0x0005
        /*0022*/ 	.short	0x0028
        /*0024*/ 	.byte	0x00, 0xf0, 0x11, 0x00


	//----- nvinfo : EIATTR_KPARAM_INFO
	.align		4
.L_13:
        /*0028*/ 	.byte	0x04, 0x17
        /*002a*/ 	.short	(.L_15 - .L_14)
.L_14:
        /*002c*/ 	.word	0x00000000
        /*0030*/ 	.short	0x0004
        /*0032*/ 	.short	0x0020
        /*0034*/ 	.byte	0x00, 0xf4, 0x21, 0x00


	//----- nvinfo : EIATTR_KPARAM_INFO
	.align		4
.L_15:
        /*0038*/ 	.byte	0x04, 0x17
        /*003a*/ 	.short	(.L_17 - .L_16)
.L_16:
        /*003c*/ 	.word	0x00000000
        /*0040*/ 	.short	0x0003
        /*0042*/ 	.short	0x0018
        /*0044*/ 	.byte	0x00, 0xf4, 0x21, 0x00


	//----- nvinfo : EIATTR_KPARAM_INFO
	.align		4
.L_17:
        /*0048*/ 	.byte	0x04, 0x17
        /*004a*/ 	.short	(.L_19 - .L_18)
.L_18:
        /*004c*/ 	.word	0x00000000
        /*0050*/ 	.short	0x0002
        /*0052*/ 	.short	0x0010
        /*0054*/ 	.byte	0x00, 0xf4, 0x21, 0x00


	//----- nvinfo : EIATTR_KPARAM_INFO
	.align		4
.L_19:
        /*0058*/ 	.byte	0x04, 0x17
        /*005a*/ 	.short	(.L_21 - .L_20)
.L_20:
        /*005c*/ 	.word	0x00000000
        /*0060*/ 	.short	0x0001
        /*0062*/ 	.short	0x0008
        /*0064*/ 	.byte	0x00, 0xf4, 0x21, 0x00


	//----- nvinfo : EIATTR_KPARAM_INFO
	.align		4
.L_21:
        /*0068*/ 	.byte	0x04, 0x17
        /*006a*/ 	.short	(.L_23 - .L_22)
.L_22:
        /*006c*/ 	.word	0x00000000
        /*0070*/ 	.short	0x0000
        /*0072*/ 	.short	0x0000
        /*0074*/ 	.byte	0x00, 0xf4, 0x21, 0x00


	//----- nvinfo : EIATTR_SPARSE_MMA_MASK
	.align		4
.L_23:
        /*0078*/ 	.byte	0x03, 0x50
        /*007a*/ 	.short	0x0000


	//----- nvinfo : EIATTR_MAXREG_COUNT
	.align		4
        /*007c*/ 	.byte	0x03, 0x1b
        /*007e*/ 	.short	0x00ff


	//----- nvinfo : EIATTR_COOP_GROUP_MASK_REGIDS
	.align		4
        /*0080*/ 	.byte	0x04, 0x29
        /*0082*/ 	.short	(.L_25 - .L_24)


	//   ....[0]....
.L_24:
        /*0084*/ 	.word	0xffffffff


	//   ....[1]....
        /*0088*/ 	.word	0xffffffff


	//   ....[2]....
        /*008c*/ 	.word	0xffffffff


	//   ....[3]....
        /*0090*/ 	.word	0xffffffff


	//   ....[4]....
        /*0094*/ 	.word	0xffffffff


	//   ....[5]....
        /*0098*/ 	.word	0xffffffff


	//----- nvinfo : EIATTR_COOP_GROUP_INSTR_OFFSETS
	.align		4
.L_25:
        /*009c*/ 	.byte	0x04, 0x28
        /*009e*/ 	.short	(.L_27 - .L_26)


	//   ....[0]....
.L_26:
        /*00a0*/ 	.word	0x00000eb0


	//   ....[1]....
        /*00a4*/ 	.word	0x00000ed0


	//   ....[2]....
        /*00a8*/ 	.word	0x00000ef0


	//   ....[3]....
        /*00ac*/ 	.word	0x000011b0


	//   ....[4]....
        /*00b0*/ 	.word	0x000011d0


	//   ....[5]....
        /*00b4*/ 	.word	0x000011f0


	//----- nvinfo : EIATTR_EXIT_INSTR_OFFSETS
	.align		4
.L_27:
        /*00b8*/ 	.byte	0x04, 0x1c
        /*00ba*/ 	.short	(.L_29 - .L_28)


	//   ....[0]....
.L_28:
        /*00bc*/ 	.word	0x000012b0


	//   ....[1]....
        /*00c0*/ 	.word	0x000012e0


	//----- nvinfo : EIATTR_REQNTID
	.align		4
.L_29:
        /*00c4*/ 	.byte	0x04, 0x10
        /*00c6*/ 	.short	(.L_31 - .L_30)
.L_30:
        /*00c8*/ 	.word	0x00000100
        /*00cc*/ 	.word	0x00000001
        /*00d0*/ 	.word	0x00000001


	//----- nvinfo : EIATTR_CBANK_PARAM_SIZE
	.align		4
.L_31:
        /*00d4*/ 	.byte	0x03, 0x19
        /*00d6*/ 	.short	0x0030


	//----- nvinfo : EIATTR_PARAM_CBANK
	.align		4
        /*00d8*/ 	.byte	0x04, 0x0a
        /*00da*/ 	.short	(.L_33 - .L_32)
	.align		4
.L_32:
        /*00dc*/ 	.word	index@(.nv.constant0.triton_per_fused_native_group_norm_8)
        /*00e0*/ 	.short	0x0210
        /*00e2*/ 	.short	0x0030


	//----- nvinfo : EIATTR_SW_WAR
	.align		4
.L_33:
        /*00e4*/ 	.byte	0x04, 0x36
        /*00e6*/ 	.short	(.L_35 - .L_34)
.L_34:
        /*00e8*/ 	.word	0x00000008
.L_35:


//--------------------- .nv.callgraph             --------------------------
	.section	.nv.callgraph,"",@"SHT_CUDA_CALLGRAPH"
	.align	4
	.sectionentsize	8
	.align		4
        /*0000*/ 	.word	0x00000000
	.align		4
        /*0004*/ 	.word	0xffffffff
	.align		4
        /*0008*/ 	.word	0x00000000
	.align		4
        /*000c*/ 	.word	0xfffffffe
	.align		4
        /*0010*/ 	.word	0x00000000
	.align		4
        /*0014*/ 	.word	0xfffffffd
	.align		4
        /*0018*/ 	.word	0x00000000
	.align		4
        /*001c*/ 	.word	0xfffffffc


//--------------------- .text.triton_per_fused_native_group_norm_8 --------------------------
	.section	.text.triton_per_fused_native_group_norm_8,"ax",@progbits
	.sectionflags	@"SHF_BARRIERS=1"
	.align	128
        .global         triton_per_fused_native_group_norm_8
        .type           triton_per_fused_native_group_norm_8,@function
        .size           triton_per_fused_native_group_norm_8,(.L_x_1 - triton_per_fused_native_group_norm_8)
        .other          triton_per_fused_native_group_norm_8,@"STO_CUDA_ENTRY STV_DEFAULT"
triton_per_fused_native_group_norm_8:
.text.triton_per_fused_native_group_norm_8:
[----:B------:R-:W0:Y:S01]  /*0000*/  LDC R1, c[0x0][0x28] ;  /* 0x00000a00ff017b82 */ /* 0x000e220000000800 */
[----:B------:R-:W1:Y:S01]  /*0010*/  S2R R8, SR_TID.X ;  /* 0x0000000000087919 */ /* 0x000e620000002100 */
[----:B------:R-:W-:Y:S01]  /*0020*/  ULDC.64 UR6, c[0x0][0x208] ;  /* 0x0000820000067ab9 */ /* 0x000fe20000000a00 */
[----:B------:R-:W2:Y:S01]  /*0030*/  S2R R7, SR_CTAID.X ;  /* 0x0000000000077919 */ /* 0x000ea20000002500 */
[----:B-1----:R-:W-:Y:S02]  /*0040*/  LOP3.LUT R0, R8, 0x1f, RZ, 0xc0, !PT ;  /* 0x0000001f08007812 */ /* 0x002fe400078ec0ff */
[----:B------:R-:W-:Y:S02]  /*0050*/  SHF.R.U32.HI R15, RZ, 0x5, R8 ;  /* 0x00000005ff0f7819 */ /* 0x000fe40000011608 */
[----:B--2---:R-:W-:Y:S02]  /*0060*/  LEA R0, R7, R0, 0x5 ;  /* 0x0000000007007211 */ /* 0x004fe400078e28ff */
[----:B------:R-:W-:-:S02]  /*0070*/  SHF.R.S32.HI R9, RZ, 0x1a, R7 ;  /* 0x0000001aff097819 */ /* 0x000fc40000011407 */
[----:B------:R-:W-:Y:S02]  /*0080*/  SHF.R.S32.HI R5, RZ, 0x1f, R0 ;  /* 0x0000001fff057819 */ /* 0x000fe40000011400 */
[----:B------:R-:W-:Y:S02]  /*0090*/  SGXT R9, R9, 0x1 ;  /* 0x000000010909781a */ /* 0x000fe40000000200 */
[-C--:B------:R-:W-:Y:S02]  /*00a0*/  LEA.HI R5, R5, R0.reuse, RZ, 0x6 ;  /* 0x0000000005057211 */ /* 0x080fe400078f30ff */
[----:B------:R-:W-:Y:S02]  /*00b0*/  LEA.HI R9, R9, R0, RZ, 0xc ;  /* 0x0000000009097211 */ /* 0x000fe400078f60ff */
[----:B------:R-:W-:Y:S02]  /*00c0*/  SHF.R.S32.HI R4, RZ, 0x6, R5 ;  /* 0x00000006ff047819 */ /* 0x000fe40000011405 */
[----:B------:R-:W-:-:S02]  /*00d0*/  SGXT.U32 R15, R15, 0x3 ;  /* 0x000000030f0f781a */ /* 0x000fc40000000000 */
[----:B------:R-:W-:Y:S02]  /*00e0*/  LEA.HI R6, R4, R4, RZ, 0x6 ;  /* 0x0000000404067211 */ /* 0x000fe400078f30ff */
[----:B------:R-:W-:Y:S02]  /*00f0*/  SHF.L.U32 R9, R9, 0x7, RZ ;  /* 0x0000000709097819 */ /* 0x000fe400000006ff */
[----:B------:R-:W-:Y:S02]  /*0100*/  LOP3.LUT R7, R6, 0x1ffffc0, RZ, 0xc0, !PT ;  /* 0x01ffffc006077812 */ /* 0x000fe400078ec0ff */
[----:B------:R-:W-:Y:S02]  /*0110*/  LOP3.LUT R5, R5, 0x7fffffc0, RZ, 0xc0, !PT ;  /* 0x7fffffc005057812 */ /* 0x000fe400078ec0ff */
[----:B------:R-:W-:Y:S02]  /*0120*/  IADD3 R7, R4, -R7, RZ ;  /* 0x8000000704077210 */ /* 0x000fe40007ffe0ff */
[----:B------:R-:W-:-:S02]  /*0130*/  LOP3.LUT R9, R9, 0xfff80000, RZ, 0xc0, !PT ;  /* 0xfff8000009097812 */ /* 0x000fc400078ec0ff */
[----:B------:R-:W-:Y:S01]  /*0140*/  SHF.R.S32.HI R6, RZ, 0x18, R7 ;  /* 0x00000018ff067819 */ /* 0x000fe20000011407 */
[----:B------:R-:W-:-:S03]  /*0150*/  IMAD.SHL.U32 R4, R7, 0x80, RZ ;  /* 0x0000008007047824 */ /* 0x000fc600078e00ff */
[----:B------:R-:W-:Y:S02]  /*0160*/  SGXT R6, R6, 0x1 ;  /* 0x000000010606781a */ /* 0x000fe40000000200 */
[----:B------:R-:W-:Y:S02]  /*0170*/  LOP3.LUT R15, R4, R15, RZ, 0xfc, !PT ;  /* 0x0000000f040f7212 */ /* 0x000fe400078efcff */
[----:B------:R-:W-:Y:S02]  /*0180*/  IADD3 R4, R0, -R5, RZ ;  /* 0x8000000500047210 */ /* 0x000fe40007ffe0ff */
[----:B------:R-:W-:Y:S02]  /*0190*/  LEA.HI R5, R6, R15, RZ, 0xc ;  /* 0x0000000f06057211 */ /* 0x000fe400078f60ff */
[----:B------:R-:W-:Y:S01]  /*01a0*/  LOP3.LUT R7, R15, 0x10, RZ, 0xfc, !PT ;  /* 0x000000100f077812 */ /* 0x000fe200078efcff */
[----:B------:R-:W-:Y:S01]  /*01b0*/  IMAD R4, R4, 0x2, R9 ;  /* 0x0000000204047824 */ /* 0x000fe200078e0209 */
[----:B------:R-:W-:-:S02]  /*01c0*/  LOP3.LUT R8, R5, 0x1fff000, RZ, 0xc0, !PT ;  /* 0x01fff00005087812 */ /* 0x000fc400078ec0ff */
[C---:B------:R-:W-:Y:S02]  /*01d0*/  LOP3.LUT R13, R15.reuse, 0x20, RZ, 0xfc, !PT ;  /* 0x000000200f0d7812 */ /* 0x040fe400078efcff */
[----:B------:R-:W-:Y:S02]  /*01e0*/  LOP3.LUT R25, R15, 0x8, RZ, 0xfc, !PT ;  /* 0x000000080f197812 */ /* 0x000fe400078efcff */
[----:B------:R-:W-:Y:S02]  /*01f0*/  LEA.HI.SX32 R27, R5, R4, 0x14 ;  /* 0x00000004051b7211 */ /* 0x000fe400078fa2ff */
[----:B------:R-:W-:Y:S02]  /*0200*/  IADD3 R8, R15, -R8, RZ ;  /* 0x800000080f087210 */ /* 0x000fe40007ffe0ff */
[C---:B------:R-:W-:Y:S02]  /*0210*/  LEA.HI R19, R6.reuse, R7, RZ, 0xc ;  /* 0x0000000706137211 */ /* 0x040fe400078f60ff */
[----:B------:R-:W-:-:S02]  /*0220*/  LEA.HI R17, R6, R13, RZ, 0xc ;  /* 0x0000000d06117211 */ /* 0x000fc400078f60ff */
[----:B------:R-:W-:Y:S02]  /*0230*/  LEA.HI R11, R6, R25, RZ, 0xc ;  /* 0x00000019060b7211 */ /* 0x000fe400078f60ff */
[----:B------:R-:W-:Y:S02]  /*0240*/  LOP3.LUT R9, R15, 0x18, RZ, 0xfc, !PT ;  /* 0x000000180f097812 */ /* 0x000fe400078efcff */
[----:B------:R-:W-:Y:S02]  /*0250*/  LEA R27, R8, R27, 0x7 ;  /* 0x0000001b081b7211 */ /* 0x000fe400078e38ff */
[----:B------:R-:W-:Y:S02]  /*0260*/  LOP3.LUT R14, R19, 0x1fff000, RZ, 0xc0, !PT ;  /* 0x01fff000130e7812 */ /* 0x000fe400078ec0ff */
[----:B------:R-:W-:Y:S02]  /*0270*/  LOP3.LUT R12, R17, 0x1fff000, RZ, 0xc0, !PT ;  /* 0x01fff000110c7812 */ /* 0x000fe400078ec0ff */
[----:B------:R-:W-:-:S02]  /*0280*/  LOP3.LUT R8, R11, 0x1fff000, RZ, 0xc0, !PT ;  /* 0x01fff0000b087812 */ /* 0x000fc400078ec0ff */
[----:B------:R-:W-:Y:S02]  /*0290*/  LOP3.LUT R10, R15, 0x28, RZ, 0xfc, !PT ;  /* 0x000000280f0a7812 */ /* 0x000fe400078efcff */
[C---:B------:R-:W-:Y:S01]  /*02a0*/  LEA.HI R5, R6.reuse, R9, RZ, 0xc ;  /* 0x0000000906057211 */ /* 0x040fe200078f60ff */
[----:B------:R-:W-:Y:S01]  /*02b0*/  IMAD.IADD R25, R25, 0x1, -R8 ;  /* 0x0000000119197824 */ /* 0x000fe200078e0a08 */
[----:B------:R-:W-:Y:S02]  /*02c0*/  LOP3.LUT R21, R15, 0x30, RZ, 0xfc, !PT ;  /* 0x000000300f157812 */ /* 0x000fe400078efcff */
[----:B------:R-:W-:Y:S01]  /*02d0*/  IADD3 R14, R7, -R14, RZ ;  /* 0x8000000e070e7210 */ /* 0x000fe20007ffe0ff */
[----:B------:R-:W-:Y:S01]  /*02e0*/  IMAD.IADD R7, R13, 0x1, -R12 ;  /* 0x000000010d077824 */ /* 0x000fe200078e0a0c */
[----:B------:R-:W-:Y:S02]  /*02f0*/  LEA.HI R13, R6, R10, RZ, 0xc ;  /* 0x0000000a060d7211 */ /* 0x000fe400078f60ff */
[----:B------:R-:W-:-:S02]  /*0300*/  LOP3.LUT R8, R5, 0x1fff000, RZ, 0xc0, !PT ;  /* 0x01fff00005087812 */ /* 0x000fc400078ec0ff */
[C---:B------:R-:W-:Y:S02]  /*0310*/  LEA.HI R29, R6.reuse, R21, RZ, 0xc ;  /* 0x00000015061d7211 */ /* 0x040fe400078f60ff */
[----:B------:R-:W-:Y:S02]  /*0320*/  LOP3.LUT R18, R15, 0x38, RZ, 0xfc, !PT ;  /* 0x000000380f127812 */ /* 0x000fe400078efcff */
[----:B------:R-:W-:Y:S02]  /*0330*/  LOP3.LUT R12, R13, 0x1fff000, RZ, 0xc0, !PT ;  /* 0x01fff0000d0c7812 */ /* 0x000fe400078ec0ff */
[----:B------:R-:W-:Y:S02]  /*0340*/  IADD3 R8, R9, -R8, RZ ;  /* 0x8000000809087210 */ /* 0x000fe40007ffe0ff */
[----:B------:R-:W-:Y:S02]  /*0350*/  LOP3.LUT R20, R29, 0x1fff000, RZ, 0xc0, !PT ;  /* 0x01fff0001d147812 */ /* 0x000fe400078ec0ff */
[----:B------:R-:W-:-:S02]  /*0360*/  LEA.HI R9, R6, R18, RZ, 0xc ;  /* 0x0000001206097211 */ /* 0x000fc400078f60ff */
[----:B------:R-:W-:Y:S02]  /*0370*/  LOP3.LUT R16, R15, 0x40, RZ, 0xfc, !PT ;  /* 0x000000400f107812 */ /* 0x000fe400078efcff */
[----:B------:R-:W-:Y:S02]  /*0380*/  IADD3 R10, R10, -R12, RZ ;  /* 0x8000000c0a0a7210 */ /* 0x000fe40007ffe0ff */
[----:B------:R-:W-:Y:S02]  /*0390*/  IADD3 R12, R21, -R20, RZ ;  /* 0x80000014150c7210 */ /* 0x000fe40007ffe0ff */
[----:B------:R-:W-:Y:S02]  /*03a0*/  LOP3.LUT R21, R9, 0x1fff000, RZ, 0xc0, !PT ;  /* 0x01fff00009157812 */ /* 0x000fe400078ec0ff */
[----:B------:R-:W-:Y:S02]  /*03b0*/  LEA.HI R23, R6, R16, RZ, 0xc ;  /* 0x0000001006177211 */ /* 0x000fe400078f60ff */
[----:B------:R-:W-:Y:S01]  /*03c0*/  LEA.HI.SX32 R22, R11, R4, 0x14 ;  /* 0x000000040b167211 */ /* 0x000fe200078fa2ff */
[----:B------:R-:W-:Y:S01]  /*03d0*/  IMAD.IADD R18, R18, 0x1, -R21 ;  /* 0x0000000112127824 */ /* 0x000fe200078e0a15 */
[----:B------:R-:W-:-:S02]  /*03e0*/  LOP3.LUT R20, R23, 0x1fff000, RZ, 0xc0, !PT ;  /* 0x01fff00017147812 */ /* 0x000fc400078ec0ff */
[-C--:B------:R-:W-:Y:S02]  /*03f0*/  LEA.HI.SX32 R21, R19, R4.reuse, 0x14 ;  /* 0x0000000413157211 */ /* 0x080fe400078fa2ff */
[----:B------:R-:W-:Y:S02]  /*0400*/  LOP3.LUT R19, R15, 0x48, RZ, 0xfc, !PT ;  /* 0x000000480f137812 */ /* 0x000fe400078efcff */
[----:B------:R-:W-:Y:S02]  /*0410*/  IADD3 R11, R16, -R20, RZ ;  /* 0x80000014100b7210 */ /* 0x000fe40007ffe0ff */
[-C--:B------:R-:W-:Y:S01]  /*0420*/  LEA.HI.SX32 R16, R5, R4.reuse, 0x14 ;  /* 0x0000000405107211 */ /* 0x080fe200078fa2ff */
[----:B------:R-:W-:Y:S01]  /*0430*/  IMAD R5, R14, 0x80, R21 ;  /* 0x000000800e057824 */ /* 0x000fe200078e0215 */
[----:B------:R-:W-:Y:S02]  /*0440*/  LEA.HI.SX32 R20, R17, R4, 0x14 ;  /* 0x0000000411147211 */ /* 0x000fe400078fa2ff */
[----:B------:R-:W-:-:S02]  /*0450*/  LEA.HI R21, R6, R19, RZ, 0xc ;  /* 0x0000001306157211 */ /* 0x000fc400078f60ff */
[----:B------:R-:W-:Y:S02]  /*0460*/  LOP3.LUT R14, R15, 0x50, RZ, 0xfc, !PT ;  /* 0x000000500f0e7812 */ /* 0x000fe400078efcff */
[----:B------:R-:W-:Y:S02]  /*0470*/  LEA R7, R7, R20, 0x7 ;  /* 0x0000001407077211 */ /* 0x000fe400078e38ff */
[----:B------:R-:W-:Y:S02]  /*0480*/  LOP3.LUT R20, R21, 0x1fff000, RZ, 0xc0, !PT ;  /* 0x01fff00015147812 */ /* 0x000fe400078ec0ff */
[----:B------:R-:W-:Y:S02]  /*0490*/  LEA R8, R8, R16, 0x7 ;  /* 0x0000001008087211 */ /* 0x000fe400078e38ff */
[----:B------:R-:W-:Y:S01]  /*04a0*/  LEA.HI.SX32 R13, R13, R4, 0x14 ;  /* 0x000000040d0d7211 */ /* 0x000fe200078fa2ff */
[----:B------:R-:W-:Y:S01]  /*04b0*/  IMAD.IADD R20, R19, 0x1, -R20 ;  /* 0x0000000113147824 */ /* 0x000fe200078e0a14 */
[----:B------:R-:W-:-:S02]  /*04c0*/  LEA.HI R17, R6, R14, RZ, 0xc ;  /* 0x0000000e06117211 */ /* 0x000fc400078f60ff */
[----:B------:R-:W-:Y:S02]  /*04d0*/  LOP3.LUT R16, R15, 0x58, RZ, 0xfc, !PT ;  /* 0x000000580f107812 */ /* 0x000fe400078efcff */
[----:B------:R-:W-:Y:S02]  /*04e0*/  LEA R10, R10, R13, 0x7 ;  /* 0x0000000d0a0a7211 */ /* 0x000fe400078e38ff */
[----:B------:R-:W-:Y:S02]  /*04f0*/  LOP3.LUT R19, R17, 0x1fff000, RZ, 0xc0, !PT ;  /* 0x01fff00011137812 */ /* 0x000fe400078ec0ff */
[----:B------:R-:W-:Y:S02]  /*0500*/  LEA.HI R13, R6, R16, RZ, 0xc ;  /* 0x00000010060d7211 */ /* 0x000fe400078f60ff */
[----:B------:R-:W-:Y:S02]  /*0510*/  IADD3 R19, R14, -R19, RZ ;  /* 0x800000130e137210 */ /* 0x000fe40007ffe0ff */
[----:B------:R-:W-:-:S02]  /*0520*/  LOP3.LUT R14, R13, 0x1fff000, RZ, 0xc0, !PT ;  /* 0x01fff0000d0e7812 */ /* 0x000fc400078ec0ff */
[----:B------:R-:W-:Y:S02]  /*0530*/  LEA.HI.SX32 R29, R29, R4, 0x14 ;  /* 0x000000041d1d7211 */ /* 0x000fe400078fa2ff */
[----:B------:R-:W-:Y:S01]  /*0540*/  LEA R25, R25, R22, 0x7 ;  /* 0x0000001619197211 */ /* 0x000fe200078e38ff */
[----:B------:R-:W-:Y:S01]  /*0550*/  IMAD.IADD R14, R16, 0x1, -R14 ;  /* 0x00000001100e7824 */ /* 0x000fe200078e0a0e */
[-C--:B------:R-:W-:Y:S02]  /*0560*/  LEA.HI.SX32 R16, R9, R4.reuse, 0x14 ;  /* 0x0000000409107211 */ /* 0x080fe400078fa2ff */
[----:B------:R-:W-:Y:S02]  /*0570*/  LEA R9, R12, R29, 0x7 ;  /* 0x0000001d0c097211 */ /* 0x000fe400078e38ff */
[----:B------:R-:W-:Y:S02]  /*0580*/  LOP3.LUT R12, R15, 0x60, RZ, 0xfc, !PT ;  /* 0x000000600f0c7812 */ /* 0x000fe400078efcff */
[----:B------:R-:W-:-:S02]  /*0590*/  LEA.HI.SX32 R21, R21, R4, 0x14 ;  /* 0x0000000415157211 */ /* 0x000fc400078fa2ff */
[----:B------:R-:W-:Y:S02]  /*05a0*/  LEA.HI.SX32 R22, R23, R4, 0x14 ;  /* 0x0000000417167211 */ /* 0x000fe400078fa2ff */
[----:B------:R-:W-:Y:S02]  /*05b0*/  LEA.HI R29, R6, R12, RZ, 0xc ;  /* 0x0000000c061d7211 */ /* 0x000fe400078f60ff */
[----:B------:R-:W-:Y:S01]  /*05c0*/  LOP3.LUT R23, R15, 0x68, RZ, 0xfc, !PT ;  /* 0x000000680f177812 */ /* 0x000fe200078efcff */
[----:B------:R-:W-:Y:S01]  /*05d0*/  IMAD R11, R11, 0x80, R22 ;  /* 0x000000800b0b7824 */ /* 0x000fe200078e0216 */
[----:B------:R-:W-:Y:S02]  /*05e0*/  LEA R20, R20, R21, 0x7 ;  /* 0x0000001514147211 */ /* 0x000fe400078e38ff */
[----:B------:R-:W-:Y:S02]  /*05f0*/  LOP3.LUT R21, R29, 0x1fff000, RZ, 0xc0, !PT ;  /* 0x01fff0001d157812 */ /* 0x000fe400078ec0ff */
[----:B------:R-:W-:-:S02]  /*0600*/  LEA.HI R24, R6, R23, RZ, 0xc ;  /* 0x0000001706187211 */ /* 0x000fc400078f60ff */
[----:B------:R-:W-:Y:S02]  /*0610*/  LEA R18, R18, R16, 0x7 ;  /* 0x0000001012127211 */ /* 0x000fe400078e38ff */
[----:B------:R-:W-:Y:S02]  /*0620*/  LEA.HI.SX32 R16, R17, R4, 0x14 ;  /* 0x0000000411107211 */ /* 0x000fe400078fa2ff */
[----:B------:R-:W-:Y:S02]  /*0630*/  IADD3 R21, R12, -R21, RZ ;  /* 0x800000150c157210 */ /* 0x000fe40007ffe0ff */
[----:B------:R-:W-:Y:S01]  /*0640*/  LOP3.LUT R17, R15, 0x70, RZ, 0xfc, !PT ;  /* 0x000000700f117812 */ /* 0x000fe200078efcff */
[----:B------:R-:W-:Y:S01]  /*0650*/  IMAD R19, R19, 0x80, R16 ;  /* 0x0000008013137824 */ /* 0x000fe200078e0210 */
[----:B------:R-:W-:Y:S02]  /*0660*/  LOP3.LUT R12, R24, 0x1fff000, RZ, 0xc0, !PT ;  /* 0x01fff000180c7812 */ /* 0x000fe400078ec0ff */
[----:B------:R-:W-:-:S02]  /*0670*/  LEA.HI R22, R6, R17, RZ, 0xc ;  /* 0x0000001106167211 */ /* 0x000fc400078f60ff */
[----:B------:R-:W-:Y:S02]  /*0680*/  IADD3 R23, R23, -R12, RZ ;  /* 0x8000000c17177210 */ /* 0x000fe40007ffe0ff */
[----:B------:R-:W-:Y:S02]  /*0690*/  LOP3.LUT R12, R15, 0x78, RZ, 0xfc, !PT ;  /* 0x000000780f0c7812 */ /* 0x000fe400078efcff */
[----:B------:R-:W-:Y:S02]  /*06a0*/  LOP3.LUT R16, R22, 0x1fff000, RZ, 0xc0, !PT ;  /* 0x01fff00016107812 */ /* 0x000fe400078ec0ff */
[----:B------:R-:W-:Y:S02]  /*06b0*/  LEA.HI R6, R6, R12, RZ, 0xc ;  /* 0x0000000c06067211 */ /* 0x000fe400078f60ff */
[----:B------:R-:W-:Y:S02]  /*06c0*/  IADD3 R15, R17, -R16, RZ ;  /* 0x80000010110f7210 */ /* 0x000fe40007ffe0ff */
[----:B------:R-:W-:-:S02]  /*06d0*/  LEA.HI.SX32 R17, R13, R4, 0x14 ;  /* 0x000000040d117211 */ /* 0x000fc400078fa2ff */
[----:B------:R-:W-:Y:S02]  /*06e0*/  LOP3.LUT R13, R6, 0x1fff000, RZ, 0xc0, !PT ;  /* 0x01fff000060d7812 */ /* 0x000fe400078ec0ff */
[-C--:B------:R-:W-:Y:S01]  /*06f0*/  LEA.HI.SX32 R16, R29, R4.reuse, 0x14 ;  /* 0x000000041d107211 */ /* 0x080fe200078fa2ff */
[----:B------:R-:W-:Y:S01]  /*0700*/  IMAD R14, R14, 0x80, R17 ;  /* 0x000000800e0e7824 */ /* 0x000fe200078e0211 */
[-C--:B------:R-:W-:Y:S02]  /*0710*/  LEA.HI.SX32 R24, R24, R4.reuse, 0x14 ;  /* 0x0000000418187211 */ /* 0x080fe400078fa2ff */
[-C--:B------:R-:W-:Y:S02]  /*0720*/  LEA.HI.SX32 R22, R22, R4.reuse, 0x14 ;  /* 0x0000000416167211 */ /* 0x080fe400078fa2ff */
[----:B------:R-:W-:Y:S02]  /*0730*/  LEA.HI.SX32 R4, R6, R4, 0x14 ;  /* 0x0000000406047211 */ /* 0x000fe400078fa2ff */
[----:B------:R-:W-:-:S02]  /*0740*/  IADD3 R6, R12, -R13, RZ ;  /* 0x8000000d0c067210 */ /* 0x000fc40007ffe0ff */
[----:B------:R-:W1:Y:S01]  /*0750*/  LDC.64 R12, c[0x0][0x210] ;  /* 0x00008400ff0c7b82 */ /* 0x000e620000000a00 */
[----:B------:R-:W-:Y:S02]  /*0760*/  LEA R21, R21, R16, 0x7 ;  /* 0x0000001015157211 */ /* 0x000fe400078e38ff */
[----:B------:R-:W-:Y:S02]  /*0770*/  LEA R23, R23, R24, 0x7 ;  /* 0x0000001817177211 */ /* 0x000fe400078e38ff */
[----:B------:R-:W-:-:S03]  /*0780*/  LEA R15, R15, R22, 0x7 ;  /* 0x000000160f0f7211 */ /* 0x000fc600078e38ff */
[----:B------:R-:W2:Y:S01]  /*0790*/  LDC.64 R16, c[0x0][0x218] ;  /* 0x00008600ff107b82 */ /* 0x000ea20000000a00 */
[----:B-1----:R-:W-:-:S06]  /*07a0*/  IMAD.WIDE R28, R27, 0x4, R12 ;  /* 0x000000041b1c7825 */ /* 0x002fcc00078e020c */
[----:B------:R-:W3:Y:S01]  /*07b0*/  LDG.E.EL R28, desc[UR6][R28.64] ;  /* 0x000000061c1c7981 */ /* 0x000ee2000c2e1900 */
[----:B--2---:R-:W-:-:S06]  /*07c0*/  IMAD.WIDE R26, R27, 0x4, R16 ;  /* 0x000000041b1a7825 */ /* 0x004fcc00078e0210 */
[----:B------:R1:W3:Y:S02]  /*07d0*/  LDG.E.EL R26, desc[UR6][R26.64] ;  /* 0x000000061a1a7981 */ /* 0x0002e4000c2e1900 */
[----:B-1----:R-:W-:Y:S02]  /*07e0*/  IMAD R27, R6, 0x80, R4 ;  /* 0x00000080061b7824 */ /* 0x002fe400078e0204 */
[----:B---3--:R-:W-:Y:S01]  /*07f0*/  FADD R4, R28, R26 ;  /* 0x0000001a1c047221 */ /* 0x008fe20000000000 */
[----:B------:R-:W-:-:S04]  /*0800*/  IMAD.WIDE R28, R25, 0x4, R12 ;  /* 0x00000004191c7825 */ /* 0x000fc800078e020c */
[----:B------:R-:W-:Y:S01]  /*0810*/  IMAD.WIDE R24, R25, 0x4, R16 ;  /* 0x0000000419187825 */ /* 0x000fe200078e0210 */
[----:B------:R-:W2:Y:S04]  /*0820*/  LDG.E.EL R6, desc[UR6][R28.64] ;  /* 0x000000061c067981 */ /* 0x000ea8000c2e1900 */
[----:B------:R1:W2:Y:S02]  /*0830*/  LDG.E.EL R22, desc[UR6][R24.64] ;  /* 0x0000000618167981 */ /* 0x0002a4000c2e1900 */
[----:B-1----:R-:W-:-:S05]  /*0840*/  IMAD.WIDE R24, R5, 0x4, R12 ;  /* 0x0000000405187825 */ /* 0x002fca00078e020c */
[----:B------:R1:W3:Y:S02]  /*0850*/  LDG.E.EL R26, desc[UR6][R24.64] ;  /* 0x00000006181a7981 */ /* 0x0002e4000c2e1900 */
[----:B-1----:R-:W-:-:S05]  /*0860*/  IMAD.WIDE R24, R5, 0x4, R16 ;  /* 0x0000000405187825 */ /* 0x002fca00078e0210 */
[----:B------:R1:W3:Y:S02]  /*0870*/  LDG.E.EL R29, desc[UR6][R24.64] ;  /* 0x00000006181d7981 */ /* 0x0002e4000c2e1900 */
[----:B-1----:R-:W-:-:S04]  /*0880*/  IMAD.WIDE R24, R8, 0x4, R16 ;  /* 0x0000000408187825 */ /* 0x002fc800078e0210 */
[----:B--2---:R-:W-:Y:S02]  /*0890*/  FADD R5, R6, R22 ;  /* 0x0000001606057221 */ /* 0x004fe40000000000 */
[----:B------:R1:W2:Y:S02]  /*08a0*/  LDG.E.EL R22, desc[UR6][R24.64] ;  /* 0x0000000618167981 */ /* 0x0002a4000c2e1900 */
[----:B-1----:R-:W-:-:S06]  /*08b0*/  IMAD.WIDE R24, R7, 0x4, R16 ;  /* 0x0000000407187825 */ /* 0x002fcc00078e0210 */
[----:B------:R-:W4:Y:S01]  /*08c0*/  LDG.E.EL R25, desc[UR6][R24.64] ;  /* 0x0000000618197981 */ /* 0x000f22000c2e1900 */
[----:B---3--:R-:W-:Y:S01]  /*08d0*/  FADD R6, R26, R29 ;  /* 0x0000001d1a067221 */ /* 0x008fe20000000000 */
[----:B------:R-:W-:-:S05]  /*08e0*/  IMAD.WIDE R28, R8, 0x4, R12 ;  /* 0x00000004081c7825 */ /* 0x000fca00078e020c */
[----:B------:R1:W2:Y:S02]  /*08f0*/  LDG.E.EL R8, desc[UR6][R28.64] ;  /* 0x000000061c087981 */ /* 0x0002a4000c2e1900 */
[----:B-1----:R-:W-:-:S05]  /*0900*/  IMAD.WIDE R28, R7, 0x4, R12 ;  /* 0x00000004071c7825 */ /* 0x002fca00078e020c */
[----:B------:R1:W4:Y:S02]  /*0910*/  LDG.E.EL R26, desc[UR6][R28.64] ;  /* 0x000000061c1a7981 */ /* 0x000324000c2e1900 */
[----:B-1----:R-:W-:-:S04]  /*0920*/  IMAD.WIDE R28, R10, 0x4, R12 ;  /* 0x000000040a1c7825 */ /* 0x002fc800078e020c */
[----:B--2---:R-:W-:Y:S01]  /*0930*/  FADD R7, R8, R22 ;  /* 0x0000001608077221 */ /* 0x004fe20000000000 */
[----:B----4-:R-:W-:Y:S01]  /*0940*/  FADD R8, R26, R25 ;  /* 0x000000191a087221 */ /* 0x010fe20000000000 */
[--C-:B------:R-:W-:Y:S02]  /*0950*/  IMAD.WIDE R24, R10, 0x4, R16.reuse ;  /* 0x000000040a187825 */ /* 0x100fe400078e0210 */
[----:B------:R1:W2:Y:S04]  /*0960*/  LDG.E.EL R10, desc[UR6][R28.64] ;  /* 0x000000061c0a7981 */ /* 0x0002a8000c2e1900 */
[----:B------:R3:W2:Y:S01]  /*0970*/  LDG.E.EL R22, desc[UR6][R24.64] ;  /* 0x0000000618167981 */ /* 0x0006a2000c2e1900 */
[----:B-1----:R-:W-:-:S04]  /*0980*/  IMAD.WIDE R28, R9, 0x4, R16 ;  /* 0x00000004091c7825 */ /* 0x002fc800078e0210 */
[----:B---3--:R-:W-:Y:S02]  /*0990*/  IMAD.WIDE R24, R9, 0x4, R12 ;  /* 0x0000000409187825 */ /* 0x008fe400078e020c */
[----:B------:R-:W3:Y:S04]  /*09a0*/  LDG.E.EL R29, desc[UR6][R28.64] ;  /* 0x000000061c1d7981 */ /* 0x000ee8000c2e1900 */
[----:B------:R1:W3:Y:S02]  /*09b0*/  LDG.E.EL R26, desc[UR6][R24.64] ;  /* 0x00000006181a7981 */ /* 0x0002e4000c2e1900 */
[----:B-1----:R-:W-:-:S04]  /*09c0*/  IMAD.WIDE R24, R18, 0x4, R16 ;  /* 0x0000000412187825 */ /* 0x002fc800078e0210 */
[----:B--2---:R-:W-:Y:S02]  /*09d0*/  FADD R9, R10, R22 ;  /* 0x000000160a097221 */ /* 0x004fe40000000000 */
[----:B------:R1:W2:Y:S02]  /*09e0*/  LDG.E.EL R22, desc[UR6][R24.64] ;  /* 0x0000000618167981 */ /* 0x0002a4000c2e1900 */
[----:B-1----:R-:W-:-:S04]  /*09f0*/  IMAD.WIDE R24, R11, 0x4, R12 ;  /* 0x000000040b187825 */ /* 0x002fc800078e020c */
[----:B---3--:R-:W-:Y:S01]  /*0a00*/  FADD R10, R26, R29 ;  /* 0x0000001d1a0a7221 */ /* 0x008fe20000000000 */
[----:B------:R-:W-:Y:S01]  /*0a10*/  IMAD.WIDE R28, R18, 0x4, R12 ;  /* 0x00000004121c7825 */ /* 0x000fe200078e020c */
[----:B------:R1:W3:Y:S04]  /*0a20*/  LDG.E.EL R26, desc[UR6][R24.64] ;  /* 0x00000006181a7981 */ /* 0x0002e8000c2e1900 */
[----:B------:R4:W2:Y:S01]  /*0a30*/  LDG.E.EL R18, desc[UR6][R28.64] ;  /* 0x000000061c127981 */ /* 0x0008a2000c2e1900 */
[----:B-1----:R-:W-:-:S06]  /*0a40*/  IMAD.WIDE R24, R11, 0x4, R16 ;  /* 0x000000040b187825 */ /* 0x002fcc00078e0210 */
[----:B------:R-:W3:Y:S01]  /*0a50*/  LDG.E.EL R25, desc[UR6][R24.64] ;  /* 0x0000000618197981 */ /* 0x000ee2000c2e1900 */
[----:B----4-:R-:W-:-:S04]  /*0a60*/  IMAD.WIDE R28, R20, 0x4, R12 ;  /* 0x00000004141c7825 */ /* 0x010fc800078e020c */
[----:B--2---:R-:W-:Y:S01]  /*0a70*/  FADD R11, R18, R22 ;  /* 0x00000016120b7221 */ /* 0x004fe20000000000 */
[----:B---3--:R-:W-:Y:S01]  /*0a80*/  FADD R18, R26, R25 ;  /* 0x000000191a127221 */ /* 0x008fe20000000000 */
[----:B------:R-:W-:Y:S02]  /*0a90*/  IMAD.WIDE R24, R20, 0x4, R16 ;  /* 0x0000000414187825 */ /* 0x000fe400078e0210 */
[----:B------:R1:W2:Y:S04]  /*0aa0*/  LDG.E.EL R20, desc[UR6][R28.64] ;  /* 0x000000061c147981 */ /* 0x0002a8000c2e1900 */
[----:B------:R3:W2:Y:S01]  /*0ab0*/  LDG.E.EL R22, desc[UR6][R24.64] ;  /* 0x0000000618167981 */ /* 0x0006a2000c2e1900 */
[----:B-1----:R-:W-:-:S04]  /*0ac0*/  IMAD.WIDE R28, R19, 0x4, R12 ;  /* 0x00000004131c7825 */ /* 0x002fc800078e020c */
[--C-:B---3--:R-:W-:Y:S01]  /*0ad0*/  IMAD.WIDE R24, R19, 0x4, R16.reuse ;  /* 0x0000000413187825 */ /* 0x108fe200078e0210 */
[----:B------:R1:W3:Y:S05]  /*0ae0*/  LDG.E.EL R26, desc[UR6][R28.64] ;  /* 0x000000061c1a7981 */ /* 0x0002ea000c2e1900 */
[----:B------:R-:W3:Y:S01]  /*0af0*/  LDG.E.EL R25, desc[UR6][R24.64] ;  /* 0x0000000618197981 */ /* 0x000ee2000c2e1900 */
[----:B-1----:R-:W-:-:S04]  /*0b00*/  IMAD.WIDE R28, R14, 0x4, R16 ;  /* 0x000000040e1c7825 */ /* 0x002fc800078e0210 */
[----:B--2---:R-:W-:Y:S02]  /*0b10*/  FADD R19, R20, R22 ;  /* 0x0000001614137221 */ /* 0x004fe40000000000 */
[----:B------:R1:W2:Y:S01]  /*0b20*/  LDG.E.EL R22, desc[UR6][R28.64] ;  /* 0x000000061c167981 */ /* 0x0002a2000c2e1900 */
[----:B---3--:R-:W-:Y:S01]  /*0b30*/  FADD R20, R26, R25 ;  /* 0x000000191a147221 */ /* 0x008fe20000000000 */
[----:B------:R-:W-:-:S04]  /*0b40*/  IMAD.WIDE R24, R14, 0x4, R12 ;  /* 0x000000040e187825 */ /* 0x000fc800078e020c */
[C---:B-1----:R-:W-:Y:S01]  /*0b50*/  IMAD.WIDE R28, R21.reuse, 0x4, R16 ;  /* 0x00000004151c7825 */ /* 0x042fe200078e0210 */
[----:B------:R1:W2:Y:S05]  /*0b60*/  LDG.E.EL R14, desc[UR6][R24.64] ;  /* 0x00000006180e7981 */ /* 0x0002aa000c2e1900 */
[----:B------:R-:W3:Y:S01]  /*0b70*/  LDG.E.EL R29, desc[UR6][R28.64] ;  /* 0x000000061c1d7981 */ /* 0x000ee2000c2e1900 */
[----:B-1----:R-:W-:-:S05]  /*0b80*/  IMAD.WIDE R24, R21, 0x4, R12 ;  /* 0x0000000415187825 */ /* 0x002fca00078e020c */
[----:B------:R1:W3:Y:S02]  /*0b90*/  LDG.E.EL R26, desc[UR6][R24.64] ;  /* 0x00000006181a7981 */ /* 0x0002e4000c2e1900 */
[----:B-1----:R-:W-:-:S06]  /*0ba0*/  IMAD.WIDE R24, R23, 0x4, R16 ;  /* 0x0000000417187825 */ /* 0x002fcc00078e0210 */
[----:B------:R-:W4:Y:S01]  /*0bb0*/  LDG.E.EL R24, desc[UR6][R24.64] ;  /* 0x0000000618187981 */ /* 0x000f22000c2e1900 */
[----:B--2---:R-:W-:Y:S01]  /*0bc0*/  FADD R21, R14, R22 ;  /* 0x000000160e157221 */ /* 0x004fe20000000000 */
[----:B---3--:R-:W-:Y:S01]  /*0bd0*/  FADD R22, R26, R29 ;  /* 0x0000001d1a167221 */ /* 0x008fe20000000000 */
[----:B------:R-:W-:-:S05]  /*0be0*/  IMAD.WIDE R28, R23, 0x4, R12 ;  /* 0x00000004171c7825 */ /* 0x000fca00078e020c */
[----:B------:R1:W4:Y:S02]  /*0bf0*/  LDG.E.EL R23, desc[UR6][R28.64] ;  /* 0x000000061c177981 */ /* 0x000324000c2e1900 */
[----:B-1----:R-:W-:-:S04]  /*0c00*/  IMAD.WIDE R28, R15, 0x4, R12 ;  /* 0x000000040f1c7825 */ /* 0x002fc800078e020c */
[----:B------:R-:W-:Y:S01]  /*0c10*/  IMAD.WIDE R14, R15, 0x4, R16 ;  /* 0x000000040f0e7825 */ /* 0x000fe200078e0210 */
[----:B------:R1:W2:Y:S03]  /*0c20*/  LDG.E.EL R25, desc[UR6][R28.64] ;  /* 0x000000061c197981 */ /* 0x0002a6000c2e1900 */
[C---:B------:R-:W-:Y:S02]  /*0c30*/  IMAD.WIDE R12, R27.reuse, 0x4, R12 ;  /* 0x000000041b0c7825 */ /* 0x040fe400078e020c */
[----:B------:R3:W2:Y:S02]  /*0c40*/  LDG.E.EL R14, desc[UR6][R14.64] ;  /* 0x000000060e0e7981 */ /* 0x0006a4000c2e1900 */
[----:B------:R-:W-:Y:S02]  /*0c50*/  IMAD.WIDE R16, R27, 0x4, R16 ;  /* 0x000000041b107825 */ /* 0x000fe400078e0210 */
[----:B------:R5:W2:Y:S04]  /*0c60*/  LDG.E.EL R12, desc[UR6][R12.64] ;  /* 0x000000060c0c7981 */ /* 0x000aa8000c2e1900 */
[----:B------:R1:W2:Y:S01]  /*0c70*/  LDG.E.EL R17, desc[UR6][R16.64] ;  /* 0x0000000610117981 */ /* 0x0002a2000c2e1900 */
[----:B------:R-:W-:-:S04]  /*0c80*/  FADD R27, R4, R5 ;  /* 0x00000005041b7221 */ /* 0x000fc80000000000 */
[----:B------:R-:W-:-:S04]  /*0c90*/  FADD R26, R6, R27 ;  /* 0x0000001b061a7221 */ /* 0x000fc80000000000 */
[----:B------:R-:W-:Y:S02]  /*0ca0*/  FADD R27, R7, R26 ;  /* 0x0000001a071b7221 */ /* 0x000fe40000000000 */
[----:B------:R-:W5:Y:S02]  /*0cb0*/  S2R R26, SR_TID.X ;  /* 0x00000000001a7919 */ /* 0x000f640000002100 */
[----:B-1----:R-:W-:-:S04]  /*0cc0*/  FADD R28, R8, R27 ;  /* 0x0000001b081c7221 */ /* 0x002fc80000000000 */
[----:B------:R-:W-:-:S04]  /*0cd0*/  FADD R27, R9, R28 ;  /* 0x0000001c091b7221 */ /* 0x000fc80000000000 */
[----:B------:R-:W-:-:S04]  /*0ce0*/  FADD R28, R10, R27 ;  /* 0x0000001b0a1c7221 */ /* 0x000fc80000000000 */
[----:B---3--:R-:W-:Y:S01]  /*0cf0*/  FADD R15, R11, R28 ;  /* 0x0000001c0b0f7221 */ /* 0x008fe20000000000 */
[----:B------:R-:W1:Y:S03]  /*0d00*/  S2UR UR5, SR_CgaCtaId ;  /* 0x00000000000579c3 */ /* 0x000e660000008800 */
[----:B------:R-:W-:-:S04]  /*0d10*/  FADD R28, R18, R15 ;  /* 0x0000000f121c7221 */ /* 0x000fc80000000000 */
[----:B-----5:R-:W-:-:S04]  /*0d20*/  FADD R13, R19, R28 ;  /* 0x0000001c130d7221 */ /* 0x020fc80000000000 */
[----:B0-----:R-:W-:-:S04]  /*0d30*/  FADD R16, R20, R13 ;  /* 0x0000000d14107221 */ /* 0x001fc80000000000 */
[----:B------:R-:W-:-:S04]  /*0d40*/  FADD R13, R21, R16 ;  /* 0x00000010150d7221 */ /* 0x000fc80000000000 */
[----:B------:R-:W-:Y:S01]  /*0d50*/  FADD R13, R22, R13 ;  /* 0x0000000d160d7221 */ /* 0x000fe20000000000 */
[----:B------:R-:W-:Y:S01]  /*0d60*/  LOP3.LUT R15, R26, 0x1f, RZ, 0xc0, !PT ;  /* 0x0000001f1a0f7812 */ /* 0x000fe200078ec0ff */
[----:B------:R-:W-:-:S03]  /*0d70*/  UMOV UR4, 0x400 ;  /* 0x0000040000047882 */ /* 0x000fc60000000000 */
[----:B------:R-:W-:Y:S01]  /*0d80*/  SHF.L.U32 R15, R15, 0x5, RZ ;  /* 0x000000050f0f7819 */ /* 0x000fe200000006ff */
[----:B-1----:R-:W-:Y:S01]  /*0d90*/  UPRMT UR4, UR5, 0x654, UR4 ;  /* 0x0000065405047896 */ /* 0x002fe20008000004 */
[C---:B------:R-:W-:Y:S02]  /*0da0*/  ISETP.GE.AND P1, PT, R26.reuse, 0x100, PT ;  /* 0x000001001a00780c */ /* 0x040fe40003f26270 */
[----:B------:R-:W-:-:S04]  /*0db0*/  LOP3.LUT P0, RZ, R26, 0x7, RZ, 0xc0, !PT ;  /* 0x000000071aff7812 */ /* 0x000fc8000780c0ff */
[----:B------:R-:W-:Y:S01]  /*0dc0*/  ISETP.LT.AND P0, PT, R26, 0x100, !P0 ;  /* 0x000001001a00780c */ /* 0x000fe20004701270 */
[----:B----4-:R-:W-:-:S04]  /*0dd0*/  FADD R24, R23, R24 ;  /* 0x0000001817187221 */ /* 0x010fc80000000000 */
[----:B------:R-:W-:Y:S01]  /*0de0*/  FADD R13, R24, R13 ;  /* 0x0000000d180d7221 */ /* 0x000fe20000000000 */
[----:B--2---:R-:W-:Y:S01]  /*0df0*/  FADD R14, R25, R14 ;  /* 0x0000000e190e7221 */ /* 0x004fe20000000000 */
[----:B------:R-:W-:Y:S01]  /*0e00*/  FADD R16, R12, R17 ;  /* 0x000000110c107221 */ /* 0x000fe20000000000 */
[----:B------:R-:W-:-:S04]  /*0e10*/  SHF.R.U32.HI R12, RZ, 0x5, R26 ;  /* 0x00000005ff0c7819 */ /* 0x000fc8000001161a */
[----:B------:R-:W-:Y:S01]  /*0e20*/  SGXT.U32 R12, R12, 0x3 ;  /* 0x000000030c0c781a */ /* 0x000fe20000000000 */
[----:B------:R-:W-:-:S03]  /*0e30*/  FADD R13, R14, R13 ;  /* 0x0000000d0e0d7221 */ /* 0x000fc60000000000 */
[----:B------:R-:W-:-:S04]  /*0e40*/  SHF.L.U32 R28, R12, 0x2, RZ ;  /* 0x000000020c1c7819 */ /* 0x000fc800000006ff */
[----:B------:R-:W-:Y:S01]  /*0e50*/  LOP3.LUT R17, R15, R28, RZ, 0xfc, !PT ;  /* 0x0000001c0f117212 */ /* 0x000fe200078efcff */
[----:B------:R-:W-:-:S05]  /*0e60*/  FADD R28, R16, R13 ;  /* 0x0000000d101c7221 */ /* 0x000fca0000000000 */
[----:B------:R-:W-:Y:S01]  /*0e70*/  STS [R17+UR4], R28 ;  /* 0x0000001c11007988 */ /* 0x000fe20008000804 */
[----:B------:R-:W-:Y:S01]  /*0e80*/  LEA R23, R26, UR4, 0x2 ;  /* 0x000000041a177c11 */ /* 0x000fe2000f8e10ff */
[----:B------:R-:W-:Y:S06]  /*0e90*/  BAR.SYNC.DEFER_BLOCKING 0x0 ;  /* 0x0000000000007b1d */ /* 0x000fec0000010000 */
[----:B------:R-:W0:Y:S04]  /*0ea0*/  @!P1 LDS R2, [R23] ;  /* 0x0000000017029984 */ /* 0x000e280000000800 */
[----:B0-----:R-:W0:Y:S02]  /*0eb0*/  SHFL.BFLY PT, R13, R2, 0x4, 0x1f ;  /* 0x0c801f00020d7f89 */ /* 0x001e2400000e0000 */
[----:B0-----:R-:W-:-:S05]  /*0ec0*/  FADD R25, R2, R13 ;  /* 0x0000000d02197221 */ /* 0x001fca0000000000 */
[----:B------:R-:W0:Y:S02]  /*0ed0*/  SHFL.BFLY PT, R13, R25, 0x2, 0x1f ;  /* 0x0c401f00190d7f89 */ /* 0x000e2400000e0000 */
[----:B0-----:R-:W-:-:S05]  /*0ee0*/  FADD R27, R25, R13 ;  /* 0x0000000d191b7221 */ /* 0x001fca0000000000 */
[----:B------:R-:W0:Y:S02]  /*0ef0*/  SHFL.BFLY PT, R13, R27, 0x1, 0x1f ;  /* 0x0c201f001b0d7f89 */ /* 0x000e2400000e0000 */
[----:B0-----:R-:W-:-:S05]  /*0f00*/  FADD R26, R27, R13 ;  /* 0x0000000d1b1a7221 */ /* 0x001fca0000000000 */
[----:B------:R-:W-:Y:S01]  /*0f10*/  @P0 STS [R23], R26 ;  /* 0x0000001a17000388 */ /* 0x000fe20000000800 */
[----:B------:R-:W-:Y:S06]  /*0f20*/  BAR.SYNC.DEFER_BLOCKING 0x0 ;  /* 0x0000000000007b1d */ /* 0x000fec0000010000 */
[----:B------:R-:W0:Y:S02]  /*0f30*/  LDS R13, [R15+UR4] ;  /* 0x000000040f0d7984 */ /* 0x000e240008000800 */
[----:B------:R-:W-:Y:S01]  /*0f40*/  BAR.SYNC.DEFER_BLOCKING 0x0 ;  /* 0x0000000000007b1d */ /* 0x000fe20000010000 */
[----:B0-----:R-:W-:-:S04]  /*0f50*/  FMUL R13, R13, 0.0078125 ;  /* 0x3c0000000d0d7820 */ /* 0x001fc80000400000 */
[--C-:B------:R-:W-:Y:S01]  /*0f60*/  FADD R5, R5, -R13.reuse ;  /* 0x8000000d05057221 */ /* 0x100fe20000000000 */
[----:B------:R-:W-:-:S03]  /*0f70*/  FADD R4, R4, -R13 ;  /* 0x8000000d04047221 */ /* 0x000fc60000000000 */
[----:B------:R-:W-:Y:S01]  /*0f80*/  FMUL R5, R5, R5 ;  /* 0x0000000505057220 */ /* 0x000fe20000400000 */
[----:B------:R-:W-:-:S03]  /*0f90*/  FADD R6, R6, -R13 ;  /* 0x8000000d06067221 */ /* 0x000fc60000000000 */
[----:B------:R-:W-:Y:S01]  /*0fa0*/  FFMA R5, R4, R4, R5 ;  /* 0x0000000404057223 */ /* 0x000fe20000000005 */
[----:B------:R-:W-:-:S03]  /*0fb0*/  FADD R7, R7, -R13 ;  /* 0x8000000d07077221 */ /* 0x000fc60000000000 */
[----:B------:R-:W-:Y:S01]  /*0fc0*/  FFMA R6, R6, R6, R5 ;  /* 0x0000000606067223 */ /* 0x000fe20000000005 */
[----:B------:R-:W-:-:S03]  /*0fd0*/  FADD R8, R8, -R13 ;  /* 0x8000000d08087221 */ /* 0x000fc60000000000 */
[----:B------:R-:W-:Y:S01]  /*0fe0*/  FFMA R7, R7, R7, R6 ;  /* 0x0000000707077223 */ /* 0x000fe20000000006 */
[----:B------:R-:W-:-:S03]  /*0ff0*/  FADD R9, R9, -R13 ;  /* 0x8000000d09097221 */ /* 0x000fc60000000000 */
[----:B------:R-:W-:Y:S01]  /*1000*/  FFMA R8, R8, R8, R7 ;  /* 0x0000000808087223 */ /* 0x000fe20000000007 */
[--C-:B------:R-:W-:Y:S01]  /*1010*/  FADD R10, R10, -R13.reuse ;  /* 0x8000000d0a0a7221 */ /* 0x100fe20000000000 */
[--C-:B------:R-:W-:Y:S01]  /*1020*/  FADD R11, R11, -R13.reuse ;  /* 0x8000000d0b0b7221 */ /* 0x100fe20000000000 */
[--C-:B------:R-:W-:Y:S01]  /*1030*/  FADD R18, R18, -R13.reuse ;  /* 0x8000000d12127221 */ /* 0x100fe20000000000 */
[----:B------:R-:W-:Y:S01]  /*1040*/  FFMA R9, R9, R9, R8 ;  /* 0x0000000909097223 */ /* 0x000fe20000000008 */
[--C-:B------:R-:W-:Y:S01]  /*1050*/  FADD R19, R19, -R13.reuse ;  /* 0x8000000d13137221 */ /* 0x100fe20000000000 */
[--C-:B------:R-:W-:Y:S01]  /*1060*/  FADD R20, R20, -R13.reuse ;  /* 0x8000000d14147221 */ /* 0x100fe20000000000 */
[----:B------:R-:W-:Y:S01]  /*1070*/  FADD R21, R21, -R13 ;  /* 0x8000000d15157221 */ /* 0x000fe20000000000 */
[----:B------:R-:W-:Y:S01]  /*1080*/  FFMA R10, R10, R10, R9 ;  /* 0x0000000a0a0a7223 */ /* 0x000fe20000000009 */
[--C-:B------:R-:W-:Y:S01]  /*1090*/  FADD R22, R22, -R13.reuse ;  /* 0x8000000d16167221 */ /* 0x100fe20000000000 */
[--C-:B------:R-:W-:Y:S01]  /*10a0*/  FADD R24, R24, -R13.reuse ;  /* 0x8000000d18187221 */ /* 0x100fe20000000000 */
[--C-:B------:R-:W-:Y:S01]  /*10b0*/  FADD R14, R14, -R13.reuse ;  /* 0x8000000d0e0e7221 */ /* 0x100fe20000000000 */
[----:B------:R-:W-:Y:S01]  /*10c0*/  FFMA R11, R11, R11, R10 ;  /* 0x0000000b0b0b7223 */ /* 0x000fe2000000000a */
[----:B------:R-:W-:Y:S01]  /*10d0*/  FADD R16, R16, -R13 ;  /* 0x8000000d10107221 */ /* 0x000fe20000000000 */
[----:B------:R-:W0:Y:S02]  /*10e0*/  LDC.64 R6, c[0x0][0x228] ;  /* 0x00008a00ff067b82 */ /* 0x000e240000000a00 */
[----:B------:R-:W-:-:S04]  /*10f0*/  FFMA R18, R18, R18, R11 ;  /* 0x0000001212127223 */ /* 0x000fc8000000000b */
[----:B------:R-:W-:Y:S02]  /*1100*/  FFMA R19, R19, R19, R18 ;  /* 0x0000001313137223 */ /* 0x000fe40000000012 */
[----:B------:R-:W1:Y:S02]  /*1110*/  LDC.64 R8, c[0x0][0x230] ;  /* 0x00008c00ff087b82 */ /* 0x000e640000000a00 */
[----:B------:R-:W-:-:S04]  /*1120*/  FFMA R20, R20, R20, R19 ;  /* 0x0000001414147223 */ /* 0x000fc80000000013 */
[----:B------:R-:W-:-:S04]  /*1130*/  FFMA R21, R21, R21, R20 ;  /* 0x0000001515157223 */ /* 0x000fc80000000014 */
[----:B------:R-:W-:-:S04]  /*1140*/  FFMA R21, R22, R22, R21 ;  /* 0x0000001616157223 */ /* 0x000fc80000000015 */
[----:B------:R-:W-:-:S04]  /*1150*/  FFMA R21, R24, R24, R21 ;  /* 0x0000001818157223 */ /* 0x000fc80000000015 */
[----:B------:R-:W-:-:S04]  /*1160*/  FFMA R21, R14, R14, R21 ;  /* 0x0000000e0e157223 */ /* 0x000fc80000000015 */
[----:B------:R-:W-:-:S05]  /*1170*/  FFMA R16, R16, R16, R21 ;  /* 0x0000001010107223 */ /* 0x000fca0000000015 */
[----:B------:R-:W-:Y:S01]  /*1180*/  STS [R17+UR4], R16 ;  /* 0x0000001011007988 */ /* 0x000fe20008000804 */
[----:B------:R-:W-:Y:S06]  /*1190*/  BAR.SYNC.DEFER_BLOCKING 0x0 ;  /* 0x0000000000007b1d */ /* 0x000fec0000010000 */
[----:B------:R-:W2:Y:S04]  /*11a0*/  @!P1 LDS R3, [R23] ;  /* 0x0000000017039984 */ /* 0x000ea80000000800 */
[----:B--2---:R-:W2:Y:S02]  /*11b0*/  SHFL.BFLY PT, R2, R3, 0x4, 0x1f ;  /* 0x0c801f0003027f89 */ /* 0x004ea400000e0000 */
[----:B--2---:R-:W-:-:S05]  /*11c0*/  FADD R2, R3, R2 ;  /* 0x0000000203027221 */ /* 0x004fca0000000000 */
[----:B------:R-:W2:Y:S02]  /*11d0*/  SHFL.BFLY PT, R5, R2, 0x2, 0x1f ;  /* 0x0c401f0002057f89 */ /* 0x000ea400000e0000 */
[----:B--2---:R-:W-:-:S05]  /*11e0*/  FADD R10, R2, R5 ;  /* 0x00000005020a7221 */ /* 0x004fca0000000000 */
[----:B------:R-:W2:Y:S02]  /*11f0*/  SHFL.BFLY PT, R5, R10, 0x1, 0x1f ;  /* 0x0c201f000a057f89 */ /* 0x000ea400000e0000 */
[----:B--2---:R-:W-:Y:S02]  /*1200*/  FADD R14, R10, R5 ;  /* 0x000000050a0e7221 */ /* 0x004fe40000000000 */
[----:B------:R-:W2:Y:S03]  /*1210*/  LDC.64 R4, c[0x0][0x220] ;  /* 0x00008800ff047b82 */ /* 0x000ea60000000a00 */
[----:B------:R-:W-:Y:S05]  /*1220*/  @P0 STS [R23], R14 ;  /* 0x0000000e17000388 */ /* 0x000fea0000000800 */
[----:B------:R-:W-:Y:S06]  /*1230*/  BAR.SYNC.DEFER_BLOCKING 0x0 ;  /* 0x0000000000007b1d */ /* 0x000fec0000010000 */
[----:B------:R-:W3:Y:S01]  /*1240*/  LDS R15, [R15+UR4] ;  /* 0x000000040f0f7984 */ /* 0x000ee20008000800 */
[----:B------:R-:W-:Y:S01]  /*1250*/  ISETP.NE.AND P0, PT, R12, RZ, PT ;  /* 0x000000ff0c00720c */ /* 0x000fe20003f05270 */
[----:B--2---:R-:W-:-:S04]  /*1260*/  IMAD.WIDE R2, R0, 0x4, R4 ;  /* 0x0000000400027825 */ /* 0x004fc800078e0204 */
[----:B0-----:R-:W-:-:S04]  /*1270*/  IMAD.WIDE R4, R0, 0x4, R6 ;  /* 0x0000000400047825 */ /* 0x001fc800078e0206 */
[----:B-1----:R-:W-:-:S04]  /*1280*/  IMAD.WIDE R6, R0, 0x4, R8 ;  /* 0x0000000400067825 */ /* 0x002fc800078e0208 */
[----:B------:R0:W-:Y:S04]  /*1290*/  @!P0 STG.E desc[UR6][R2.64], R13 ;  /* 0x0000000d02008986 */ /* 0x0001e8000c101906 */
[----:B---3--:R0:W-:Y:S02]  /*12a0*/  @!P0 STG.E desc[UR6][R4.64], R15 ;  /* 0x0000000f04008986 */ /* 0x0081e4000c101906 */
[----:B0-----:R-:W-:Y:S05]  /*12b0*/  @P0 EXIT ;  /* 0x000000000000094d */ /* 0x001fea0003800000 */
[----:B0-----:R-:W-:-:S07]  /*12c0*/  HFMA2.MMA R3, -RZ, RZ, 3.5, 0 ;  /* 0x43000000ff037435 */ /* 0x001fce00000001ff */
[----:B------:R-:W-:Y:S01]  /*12d0*/  STG.E desc[UR6][R6.64], R3 ;  /* 0x0000000306007986 */ /* 0x000fe2000c101906 */
[----:B------:R-:W-:Y:S05]  /*12e0*/  EXIT ;  /* 0x000000000000794d */ /* 0x000fea0003800000 */
.L_x_0:
[----:B------:R-:W-:-:S00]  /*12f0*/  BRA `(.L_x_0) ;  /* 0xfffffffc00fc7947 */ /* 0x000fc0000383ffff */
[----:B------:R-:W-:-:S00]  /*1300*/  NOP ;  /* 0x0000000000007918 */ /* 0x000fc00000000000 */
[----:B------:R-:W-:-:S00]  /*1310*/  NOP ;  /* 0x0000000000007918 */ /* 0x000fc00000000000 */
[----:B------:R-:W-:-:S00]  /*1320*/  NOP ;  /* 0x0000000000007918 */ /* 0x000fc00000000000 */
[----:B------:R-:W-:-:S00]  /*1330*/  NOP ;  /* 0x0000000000007918 */ /* 0x000fc00000000000 */
[----:B------:R-:W-:-:S00]  /*1340*/  NOP ;  /* 0x0000000000007918 */ /* 0x000fc00000000000 */
[----:B------:R-:W-:-:S00]  /*1350*/  NOP ;  /* 0x0000000000007918 */ /* 0x000fc00000000000 */
[----:B------:R-:W-:-:S00]  /*1360*/  NOP ;  /* 0x0000000000007918 */ /* 0x000fc00000000000 */
[----:B------:R-:W-:-:S00]  /*1370*/  NOP ;  /* 0x0000000000007918 */ /* 0x000fc00000000000 */
.L_x_1:


//--------------------- .nv.shared.triton_per_fused_native_group_norm_8 --------------------------
	.section	.nv.shared.triton_per_fused_native_group_norm_8,"aw",@nobits
	.sectionflags	@""
	.align	16
	.zero		1024


//--------------------- .nv.constant0.triton_per_fused_native_group_norm_8 --------------------------
	.section	.nv.constant0.triton_per_fused_native_group_norm_8,"a",@progbits
	.sectionflags	@""
	.align	4
.nv.constant0.triton_per_fused_native_group_norm_8:
	.zero		576
